	.headerflags	@"EF_CUDA_TEXMODE_UNIFIED EF_CUDA_64BIT_ADDRESS EF_CUDA_ACCELERATORS EF_CUDA_SM90 EF_CUDA_VIRTUAL_SM(EF_CUDA_SM90)"
	.elftype	@"ET_EXEC"


//--------------------- .nv.info                  --------------------------
	.section	.nv.info,"",@"SHT_CUDA_INFO"
	.align	4


	//----- nvinfo : EIATTR_REGCOUNT
	.align		4
        /*0000*/ 	.byte	0x04, 0x2f
        /*0002*/ 	.short	(.L_1 - .L_0)
	.align		4
.L_0:
        /*0004*/ 	.word	index@(triton_poi_fused_constant_pad_nd_relu_37)
        /*0008*/ 	.word	0x0000000e


	//----- nvinfo : EIATTR_MIN_STACK_SIZE
	.align		4
.L_1:
        /*000c*/ 	.byte	0x04, 0x12
        /*000e*/ 	.short	(.L_3 - .L_2)
	.align		4
.L_2:
        /*0010*/ 	.word	index@(triton_poi_fused_constant_pad_nd_relu_37)
        /*0014*/ 	.word	0x00000000


	//----- nvinfo : EIATTR_FRAME_SIZE
	.align		4
.L_3:
        /*0018*/ 	.byte	0x04, 0x11
        /*001a*/ 	.short	(.L_5 - .L_4)
	.align		4
.L_4:
        /*001c*/ 	.word	index@(triton_poi_fused_constant_pad_nd_relu_37)
        /*0020*/ 	.word	0x00000000


	//----- nvinfo : EIATTR_MIN_STACK_SIZE
	.align		4
.L_5:
        /*0024*/ 	.byte	0x04, 0x12
        /*0026*/ 	.short	(.L_7 - .L_6)
	.align		4
.L_6:
        /*0028*/ 	.word	index@(triton_poi_fused_constant_pad_nd_relu_37)
        /*002c*/ 	.word	0x00000000
.L_7:


//--------------------- .nv.info.triton_poi_fused_constant_pad_nd_relu_37 --------------------------
	.section	.nv.info.triton_poi_fused_constant_pad_nd_relu_37,"",@"SHT_CUDA_INFO"
	.sectionflags	@""
	.align	4


	//----- nvinfo : EIATTR_CUDA_API_VERSION
	.align		4
        /*0000*/ 	.byte	0x04, 0x37
        /*0002*/ 	.short	(.L_9 - .L_8)
.L_8:
        /*0004*/ 	.word	0x0000007c


	//----- nvinfo : EIATTR_KPARAM_INFO
	.align		4
.L_9:
        /*0008*/ 	.byte	0x04, 0x17
        /*000a*/ 	.short	(.L_11 - .L_10)
.L_10:
        /*000c*/ 	.word	0x00000000
        /*0010*/ 	.short	0x0003
        /*0012*/ 	.short	0x0018
        /*0014*/ 	.byte	0x00, 0xf0, 0x11, 0x00


	//----- nvinfo : EIATTR_KPARAM_INFO
	.align		4
.L_11:
        /*0018*/ 	.byte	0x04, 0x17
        /*001a*/ 	.short	(.L_13 - .L_12)
.L_12:
        /*001c*/ 	.word	0x00000000
        /*0020*/ 	.short	0x0002
        /*0022*/ 	.short	0x0010
        /*0024*/ 	.byte	0x00, 0xf4, 0x21, 0x00


	//----- nvinfo : EIATTR_KPARAM_INFO
	.align		4
.L_13:
        /*0028*/ 	.byte	0x04, 0x17
        /*002a*/ 	.short	(.L_15 - .L_14)
.L_14:
        /*002c*/ 	.word	0x00000000
        /*0030*/ 	.short	0x0001
        /*0032*/ 	.short	0x0008
        /*0034*/ 	.byte	0x00, 0xf4, 0x21, 0x00


	//----- nvinfo : EIATTR_KPARAM_INFO
	.align		4
.L_15:
        /*0038*/ 	.byte	0x04, 0x17
        /*003a*/ 	.short	(.L_17 - .L_16)
.L_16:
        /*003c*/ 	.word	0x00000000
        /*0040*/ 	.short	0x0000
        /*0042*/ 	.short	0x0000
        /*0044*/ 	.byte	0x00, 0xf4, 0x21, 0x00


	//----- nvinfo : EIATTR_SPARSE_MMA_MASK
	.align		4
.L_17:
        /*0048*/ 	.byte	0x03, 0x50
        /*004a*/ 	.short	0x0000


	//----- nvinfo : EIATTR_MAXREG_COUNT
	.align		4
        /*004c*/ 	.byte	0x03, 0x1b
        /*004e*/ 	.short	0x00ff


	//----- nvinfo : EIATTR_EXIT_INSTR_OFFSETS
	.align		4
        /*0050*/ 	.byte	0x04, 0x1c
        /*0052*/ 	.short	(.L_19 - .L_18)


	//   ....[0]....
.L_18:
        /*0054*/ 	.word	0x00000370


	//   ....[1]....
        /*0058*/ 	.word	0x00000390


	//----- nvinfo : EIATTR_REQNTID
	.align		4
.L_19:
        /*005c*/ 	.byte	0x04, 0x10
        /*005e*/ 	.short	(.L_21 - .L_20)
.L_20:
        /*0060*/ 	.word	0x00000080
        /*0064*/ 	.word	0x00000001
        /*0068*/ 	.word	0x00000001


	//----- nvinfo : EIATTR_CBANK_PARAM_SIZE
	.align		4
.L_21:
        /*006c*/ 	.byte	0x03, 0x19
        /*006e*/ 	.short	0x001c


	//----- nvinfo : EIATTR_PARAM_CBANK
	.align		4
        /*0070*/ 	.byte	0x04, 0x0a
        /*0072*/ 	.short	(.L_23 - .L_22)
	.align		4
.L_22:
        /*0074*/ 	.word	index@(.nv.constant0.triton_poi_fused_constant_pad_nd_relu_37)
        /*0078*/ 	.short	0x0210
        /*007a*/ 	.short	0x001c


	//----- nvinfo : EIATTR_SW_WAR
	.align		4
.L_23:
        /*007c*/ 	.byte	0x04, 0x36
        /*007e*/ 	.short	(.L_25 - .L_24)
.L_24:
        /*0080*/ 	.word	0x00000008
.L_25:


//--------------------- .nv.callgraph             --------------------------
	.section	.nv.callgraph,"",@"SHT_CUDA_CALLGRAPH"
	.align	4
	.sectionentsize	8
	.align		4
        /*0000*/ 	.word	0x00000000
	.align		4
        /*0004*/ 	.word	0xffffffff
	.align		4
        /*0008*/ 	.word	0x00000000
	.align		4
        /*000c*/ 	.word	0xfffffffe
	.align		4
        /*0010*/ 	.word	0x00000000
	.align		4
        /*0014*/ 	.word	0xfffffffd
	.align		4
        /*0018*/ 	.word	0x00000000
	.align		4
        /*001c*/ 	.word	0xfffffffc


//--------------------- .text.triton_poi_fused_constant_pad_nd_relu_37 --------------------------
	.section	.text.triton_poi_fused_constant_pad_nd_relu_37,"ax",@progbits
	.align	128
        .global         triton_poi_fused_constant_pad_nd_relu_37
        .type           triton_poi_fused_constant_pad_nd_relu_37,@function
        .size           triton_poi_fused_constant_pad_nd_relu_37,(.L_x_1 - triton_poi_fused_constant_pad_nd_relu_37)
        .other          triton_poi_fused_constant_pad_nd_relu_37,@"STO_CUDA_ENTRY STV_DEFAULT"
triton_poi_fused_constant_pad_nd_relu_37:
.text.triton_poi_fused_constant_pad_nd_relu_37:
[----:B------:R-:W0:Y:S02]  /*0000*/  LDC R1, c[0x0][0x28] ;  /* 0x00000a00ff017b82 */ /* 0x000e240000000800 */
[----:B------:R-:W1:Y:S01]  /*0010*/  S2R R0, SR_TID.X ;  /* 0x0000000000007919 */ /* 0x000e620000002100 */
[----:B------:R-:W-:Y:S01]  /*0020*/  IMAD.MOV.U32 R2, RZ, RZ, RZ ;  /* 0x000000ffff027224 */ /* 0x000fe200078e00ff */
[----:B------:R-:W-:Y:S01]  /*0030*/  ULDC.64 UR4, c[0x0][0x210] ;  /* 0x0000840000047ab9 */ /* 0x000fe20000000a00 */
[----:B------:R-:W2:Y:S01]  /*0040*/  S2R R3, SR_CTAID.X ;  /* 0x0000000000037919 */ /* 0x000ea20000002500 */
[----:B-1----:R-:W-:-:S05]  /*0050*/  IMAD.SHL.U32 R0, R0, 0x2, RZ ;  /* 0x0000000200007824 */ /* 0x002fca00078e00ff */
[----:B------:R-:W-:-:S05]  /*0060*/  LOP3.LUT R0, R0, 0xfe, RZ, 0xc0, !PT ;  /* 0x000000fe00007812 */ /* 0x000fca00078ec0ff */
[----:B--2---:R-:W-:-:S04]  /*0070*/  IMAD R3, R3, 0x100, R0 ;  /* 0x0000010003037824 */ /* 0x004fc800078e0200 */
[----:B------:R-:W-:-:S04]  /*0080*/  IMAD.HI R4, R3, 0x2e8ba2e9, RZ ;  /* 0x2e8ba2e903047827 */ /* 0x000fc800078e02ff */
[----:B------:R-:W-:Y:S01]  /*0090*/  IMAD.HI R0, R3, -0x5a814afd, R2 ;  /* 0xa57eb50303007827 */ /* 0x000fe200078e0202 */
[----:B------:R-:W-:-:S03]  /*00a0*/  SHF.R.U32.HI R7, RZ, 0x1f, R4 ;  /* 0x0000001fff077819 */ /* 0x000fc60000011604 */
[----:B------:R-:W-:Y:S01]  /*00b0*/  IMAD.HI R2, R3, -0x6ce4b46f, R2 ;  /* 0x931b4b9103027827 */ /* 0x000fe200078e0202 */
[----:B------:R-:W-:Y:S02]  /*00c0*/  SHF.R.U32.HI R5, RZ, 0x1f, R0 ;  /* 0x0000001fff057819 */ /* 0x000fe40000011600 */
[----:B------:R-:W-:Y:S02]  /*00d0*/  LEA.HI.SX32 R4, R4, R7, 0x1c ;  /* 0x0000000704047211 */ /* 0x000fe400078fe2ff */
[----:B------:R-:W-:Y:S02]  /*00e0*/  LEA.HI.SX32 R7, R0, R5, 0x17 ;  /* 0x0000000500077211 */ /* 0x000fe400078fbaff */
[----:B------:R-:W-:Y:S01]  /*00f0*/  SHF.R.U32.HI R5, RZ, 0x1f, R2 ;  /* 0x0000001fff057819 */ /* 0x000fe20000011602 */
[----:B------:R-:W-:-:S03]  /*0100*/  IMAD.HI R6, R4, 0x38e38e39, RZ ;  /* 0x38e38e3904067827 */ /* 0x000fc600078e02ff */
[----:B------:R-:W-:Y:S01]  /*0110*/  LEA.HI.SX32 R5, R2, R5, 0x14 ;  /* 0x0000000502057211 */ /* 0x000fe200078fa2ff */
[----:B------:R-:W-:Y:S01]  /*0120*/  IMAD.HI R0, R7, 0x38e38e39, RZ ;  /* 0x38e38e3907007827 */ /* 0x000fe200078e02ff */
[----:B------:R-:W-:-:S03]  /*0130*/  SHF.R.S32.HI R11, RZ, 0x1, R6 ;  /* 0x00000001ff0b7819 */ /* 0x000fc60000011406 */
[----:B------:R-:W-:Y:S01]  /*0140*/  IMAD R5, R5, 0x1600, RZ ;  /* 0x0000160005057824 */ /* 0x000fe200078e02ff */
[----:B------:R-:W-:Y:S02]  /*0150*/  SHF.R.S32.HI R9, RZ, 0x1, R0 ;  /* 0x00000001ff097819 */ /* 0x000fe40000011400 */
[----:B------:R-:W-:Y:S02]  /*0160*/  LEA.HI R11, R6, R11, RZ, 0x1 ;  /* 0x0000000b060b7211 */ /* 0x000fe400078f08ff */
[----:B------:R-:W-:Y:S02]  /*0170*/  LEA.HI R0, R0, R9, RZ, 0x1 ;  /* 0x0000000900007211 */ /* 0x000fe400078f08ff */
[----:B------:R-:W-:Y:S01]  /*0180*/  SHF.R.S32.HI R9, RZ, 0x1f, R5 ;  /* 0x0000001fff097819 */ /* 0x000fe20000011405 */
[----:B------:R-:W-:Y:S02]  /*0190*/  IMAD R11, R11, -0x9, R4 ;  /* 0xfffffff70b0b7824 */ /* 0x000fe400078e0204 */
[----:B------:R-:W-:-:S02]  /*01a0*/  IMAD R0, R0, -0x9, R7 ;  /* 0xfffffff700007824 */ /* 0x000fc400078e0207 */
[----:B------:R-:W-:-:S03]  /*01b0*/  IMAD R7, R7, -0x318, R3 ;  /* 0xfffffce807077824 */ /* 0x000fc600078e0203 */
[C---:B------:R-:W-:Y:S01]  /*01c0*/  VIMNMX R11, R0.reuse, R11, PT ;  /* 0x0000000b000b7248 */ /* 0x040fe20003fe0100 */
[----:B------:R-:W-:-:S03]  /*01d0*/  IMAD R0, R0, 0x2c0, RZ ;  /* 0x000002c000007824 */ /* 0x000fc600078e02ff */
[----:B------:R-:W-:Y:S02]  /*01e0*/  ISETP.GT.AND P0, PT, R11, RZ, PT ;  /* 0x000000ff0b00720c */ /* 0x000fe40003f04270 */
[----:B------:R-:W-:Y:S02]  /*01f0*/  CS2R R10, SRZ ;  /* 0x00000000000a7805 */ /* 0x000fe4000001ff00 */
[----:B------:R-:W-:Y:S02]  /*0200*/  IADD3 R5, P2, P3, R0, R7, R5 ;  /* 0x0000000700057210 */ /* 0x000fe40007b5e005 */
[----:B------:R-:W-:Y:S02]  /*0210*/  SHF.R.S32.HI R7, RZ, 0x1f, R7 ;  /* 0x0000001fff077819 */ /* 0x000fe40000011407 */
[----:B------:R-:W-:Y:S02]  /*0220*/  SHF.R.S32.HI R0, RZ, 0x1f, R0 ;  /* 0x0000001fff007819 */ /* 0x000fe40000011400 */
[----:B------:R-:W-:-:S02]  /*0230*/  ISETP.LT.AND P1, PT, R3, 0x6f60, P0 ;  /* 0x00006f600300780c */ /* 0x000fc40000721270 */
[----:B------:R-:W-:Y:S02]  /*0240*/  IADD3.X R0, R0, R7, R9, P2, P3 ;  /* 0x0000000700007210 */ /* 0x000fe400017e6409 */
[C---:B------:R-:W-:Y:S01]  /*0250*/  LEA R6, P2, R5.reuse, UR4, 0x2 ;  /* 0x0000000405067c11 */ /* 0x040fe2000f8410ff */
[----:B------:R-:W1:Y:S03]  /*0260*/  LDC.64 R8, c[0x0][0x220] ;  /* 0x00008800ff087b82 */ /* 0x000e660000000a00 */
[----:B------:R-:W-:Y:S01]  /*0270*/  LEA.HI.X R7, R5, UR5, R0, 0x2, P2 ;  /* 0x0000000505077c11 */ /* 0x000fe200090f1400 */
[----:B------:R-:W-:-:S04]  /*0280*/  ULDC.64 UR4, c[0x0][0x208] ;  /* 0x0000820000047ab9 */ /* 0x000fc80000000a00 */
[----:B------:R-:W2:Y:S01]  /*0290*/  @P1 LDG.E.64 R10, desc[UR4][R6.64+-0xc60] ;  /* 0xfff3a004060a1981 */ /* 0x000ea2000c1e1b00 */
[----:B------:R-:W3:Y:S01]  /*02a0*/  LDC.64 R4, c[0x0][0x218] ;  /* 0x00008600ff047b82 */ /* 0x000ee20000000a00 */
[C---:B------:R-:W-:Y:S01]  /*02b0*/  ISETP.GE.AND P3, PT, R3.reuse, 0x6f60, PT ;  /* 0x00006f600300780c */ /* 0x040fe20003f66270 */
[----:B---3--:R-:W-:Y:S01]  /*02c0*/  IMAD.WIDE R4, R3, 0x4, R4 ;  /* 0x0000000403047825 */ /* 0x008fe200078e0204 */
[----:B--2---:R-:W-:Y:S02]  /*02d0*/  SEL R10, R10, RZ, P1 ;  /* 0x000000ff0a0a7207 */ /* 0x004fe40000800000 */
[----:B------:R-:W-:Y:S02]  /*02e0*/  SEL R11, R11, RZ, P1 ;  /* 0x000000ff0b0b7207 */ /* 0x000fe40000800000 */
[----:B------:R-:W-:Y:S02]  /*02f0*/  FSETP.GEU.AND P1, PT, R10, RZ, PT ;  /* 0x000000ff0a00720b */ /* 0x000fe40003f2e000 */
[----:B------:R-:W-:-:S02]  /*0300*/  FSETP.GEU.AND P2, PT, R11, RZ, PT ;  /* 0x000000ff0b00720b */ /* 0x000fc40003f4e000 */
[----:B------:R-:W-:Y:S02]  /*0310*/  FSEL R0, R10, RZ, P1 ;  /* 0x000000ff0a007208 */ /* 0x000fe40000800000 */
[----:B------:R-:W-:Y:S02]  /*0320*/  FSEL R2, R11, RZ, P2 ;  /* 0x000000ff0b027208 */ /* 0x000fe40001000000 */
[----:B------:R-:W-:Y:S02]  /*0330*/  SEL R6, R0, RZ, P0 ;  /* 0x000000ff00067207 */ /* 0x000fe40000000000 */
[----:B------:R-:W-:Y:S01]  /*0340*/  SEL R7, R2, RZ, P0 ;  /* 0x000000ff02077207 */ /* 0x000fe20000000000 */
[----:B-1----:R-:W-:-:S04]  /*0350*/  IMAD.WIDE R2, R3, 0x4, R8 ;  /* 0x0000000403027825 */ /* 0x002fc800078e0208 */
[----:B------:R1:W-:Y:S01]  /*0360*/  @!P3 STG.E.64 desc[UR4][R4.64], R6 ;  /* 0x000000060400b986 */ /* 0x0003e2000c101b04 */
[----:B------:R-:W-:Y:S05]  /*0370*/  @P3 EXIT ;  /* 0x000000000000394d */ /* 0x000fea0003800000 */
[----:B------:R-:W-:Y:S01]  /*0380*/  STG.E.64 desc[UR4][R2.64], R10 ;  /* 0x0000000a02007986 */ /* 0x000fe2000c101b04 */
[----:B------:R-:W-:Y:S05]  /*0390*/  EXIT ;  /* 0x000000000000794d */ /* 0x000fea0003800000 */
.L_x_0:
[----:B------:R-:W-:-:S00]  /*03a0*/  BRA `(.L_x_0) ;  /* 0xfffffffc00fc7947 */ /* 0x000fc0000383ffff */
[----:B------:R-:W-:-:S00]  /*03b0*/  NOP ;  /* 0x0000000000007918 */ /* 0x000fc00000000000 */
        /* <DEDUP_REMOVED lines=12> */
.L_x_1:


//--------------------- .nv.constant0.triton_poi_fused_constant_pad_nd_relu_37 --------------------------
	.section	.nv.constant0.triton_poi_fused_constant_pad_nd_relu_37,"a",@progbits
	.sectionflags	@""
	.align	4
.nv.constant0.triton_poi_fused_constant_pad_nd_relu_37:
	.zero		556
